	.headerflags	@"EF_CUDA_TEXMODE_UNIFIED EF_CUDA_64BIT_ADDRESS EF_CUDA_ACCELERATORS EF_CUDA_SM90 EF_CUDA_VIRTUAL_SM(EF_CUDA_SM90)"
	.elftype	@"ET_EXEC"


//--------------------- .nv.info                  --------------------------
	.section	.nv.info,"",@"SHT_CUDA_INFO"
	.align	4


	//----- nvinfo : EIATTR_REGCOUNT
	.align		4
        /*0000*/ 	.byte	0x04, 0x2f
        /*0002*/ 	.short	(.L_3 - .L_2)
	.align		4
.L_2:
        /*0004*/ 	.word	index@(triton_poi_fused__native_batch_norm_legit_no_training_add_convolution_elu_12)
        /*0008*/ 	.word	0x0000001a


	//----- nvinfo : EIATTR_MIN_STACK_SIZE
	.align		4
.L_3:
        /*000c*/ 	.byte	0x04, 0x12
        /*000e*/ 	.short	(.L_5 - .L_4)
	.align		4
.L_4:
        /*0010*/ 	.word	index@(triton_poi_fused__native_batch_norm_legit_no_training_add_convolution_elu_12)
        /*0014*/ 	.word	0x00000000


	//----- nvinfo : EIATTR_FRAME_SIZE
	.align		4
.L_5:
        /*0018*/ 	.byte	0x04, 0x11
        /*001a*/ 	.short	(.L_7 - .L_6)
	.align		4
.L_6:
        /*001c*/ 	.word	index@(triton_poi_fused__native_batch_norm_legit_no_training_add_convolution_elu_12)
        /*0020*/ 	.word	0x00000000


	//----- nvinfo : EIATTR_MIN_STACK_SIZE
	.align		4
.L_7:
        /*0024*/ 	.byte	0x04, 0x12
        /*0026*/ 	.short	(.L_9 - .L_8)
	.align		4
.L_8:
        /*0028*/ 	.word	index@(triton_poi_fused__native_batch_norm_legit_no_training_add_convolution_elu_12)
        /*002c*/ 	.word	0x00000000
.L_9:


//--------------------- .nv.info.triton_poi_fused__native_batch_norm_legit_no_training_add_convolution_elu_12 --------------------------
	.section	.nv.info.triton_poi_fused__native_batch_norm_legit_no_training_add_convolution_elu_12,"",@"SHT_CUDA_INFO"
	.sectionflags	@""
	.align	4


	//----- nvinfo : EIATTR_CUDA_API_VERSION
	.align		4
        /*0000*/ 	.byte	0x04, 0x37
        /*0002*/ 	.short	(.L_11 - .L_10)
.L_10:
        /*0004*/ 	.word	0x0000007c


	//----- nvinfo : EIATTR_KPARAM_INFO
	.align		4
.L_11:
        /*0008*/ 	.byte	0x04, 0x17
        /*000a*/ 	.short	(.L_13 - .L_12)
.L_12:
        /*000c*/ 	.word	0x00000000
        /*0010*/ 	.short	0x0008
        /*0012*/ 	.short	0x0040
        /*0014*/ 	.byte	0x00, 0xf0, 0x11, 0x00


	//----- nvinfo : EIATTR_KPARAM_INFO
	.align		4
.L_13:
        /*0018*/ 	.byte	0x04, 0x17
        /*001a*/ 	.short	(.L_15 - .L_14)
.L_14:
        /*001c*/ 	.word	0x00000000
        /*0020*/ 	.short	0x0007
        /*0022*/ 	.short	0x0038
        /*0024*/ 	.byte	0x00, 0xf4, 0x21, 0x00


	//----- nvinfo : EIATTR_KPARAM_INFO
	.align		4
.L_15:
        /*0028*/ 	.byte	0x04, 0x17
        /*002a*/ 	.short	(.L_17 - .L_16)
.L_16:
        /*002c*/ 	.word	0x00000000
        /*0030*/ 	.short	0x0006
        /*0032*/ 	.short	0x0030
        /*0034*/ 	.byte	0x00, 0xf4, 0x21, 0x00


	//----- nvinfo : EIATTR_KPARAM_INFO
	.align		4
.L_17:
        /*0038*/ 	.byte	0x04, 0x17
        /*003a*/ 	.short	(.L_19 - .L_18)
.L_18:
        /*003c*/ 	.word	0x00000000
        /*0040*/ 	.short	0x0005
        /*0042*/ 	.short	0x0028
        /*0044*/ 	.byte	0x00, 0xf4, 0x21, 0x00


	//----- nvinfo : EIATTR_KPARAM_INFO
	.align		4
.L_19:
        /*0048*/ 	.byte	0x04, 0x17
        /*004a*/ 	.short	(.L_21 - .L_20)
.L_20:
        /*004c*/ 	.word	0x00000000
        /*0050*/ 	.short	0x0004
        /*0052*/ 	.short	0x0020
        /*0054*/ 	.byte	0x00, 0xf4, 0x21, 0x00


	//----- nvinfo : EIATTR_KPARAM_INFO
	.align		4
.L_21:
        /*0058*/ 	.byte	0x04, 0x17
        /*005a*/ 	.short	(.L_23 - .L_22)
.L_22:
        /*005c*/ 	.word	0x00000000
        /*0060*/ 	.short	0x0003
        /*0062*/ 	.short	0x0018
        /*0064*/ 	.byte	0x00, 0xf4, 0x21, 0x00


	//----- nvinfo : EIATTR_KPARAM_INFO
	.align		4
.L_23:
        /*0068*/ 	.byte	0x04, 0x17
        /*006a*/ 	.short	(.L_25 - .L_24)
.L_24:
        /*006c*/ 	.word	0x00000000
        /*0070*/ 	.short	0x0002
        /*0072*/ 	.short	0x0010
        /*0074*/ 	.byte	0x00, 0xf4, 0x21, 0x00


	//----- nvinfo : EIATTR_KPARAM_INFO
	.align		4
.L_25:
        /*0078*/ 	.byte	0x04, 0x17
        /*007a*/ 	.short	(.L_27 - .L_26)
.L_26:
        /*007c*/ 	.word	0x00000000
        /*0080*/ 	.short	0x0001
        /*0082*/ 	.short	0x0008
        /*0084*/ 	.byte	0x00, 0xf4, 0x21, 0x00


	//----- nvinfo : EIATTR_KPARAM_INFO
	.align		4
.L_27:
        /*0088*/ 	.byte	0x04, 0x17
        /*008a*/ 	.short	(.L_29 - .L_28)
.L_28:
        /*008c*/ 	.word	0x00000000
        /*0090*/ 	.short	0x0000
        /*0092*/ 	.short	0x0000
        /*0094*/ 	.byte	0x00, 0xf4, 0x21, 0x00


	//----- nvinfo : EIATTR_SPARSE_MMA_MASK
	.align		4
.L_29:
        /*0098*/ 	.byte	0x03, 0x50
        /*009a*/ 	.short	0x0000


	//----- nvinfo : EIATTR_MAXREG_COUNT
	.align		4
        /*009c*/ 	.byte	0x03, 0x1b
        /*009e*/ 	.short	0x00ff


	//----- nvinfo : EIATTR_EXIT_INSTR_OFFSETS
	.align		4
        /*00a0*/ 	.byte	0x04, 0x1c
        /*00a2*/ 	.short	(.L_31 - .L_30)


	//   ....[0]....
.L_30:
        /*00a4*/ 	.word	0x00000a90


	//----- nvinfo : EIATTR_REQNTID
	.align		4
.L_31:
        /*00a8*/ 	.byte	0x04, 0x10
        /*00aa*/ 	.short	(.L_33 - .L_32)
.L_32:
        /*00ac*/ 	.word	0x00000100
        /*00b0*/ 	.word	0x00000001
        /*00b4*/ 	.word	0x00000001


	//----- nvinfo : EIATTR_CBANK_PARAM_SIZE
	.align		4
.L_33:
        /*00b8*/ 	.byte	0x03, 0x19
        /*00ba*/ 	.short	0x0044


	//----- nvinfo : EIATTR_PARAM_CBANK
	.align		4
        /*00bc*/ 	.byte	0x04, 0x0a
        /*00be*/ 	.short	(.L_35 - .L_34)
	.align		4
.L_34:
        /*00c0*/ 	.word	index@(.nv.constant0.triton_poi_fused__native_batch_norm_legit_no_training_add_convolution_elu_12)
        /*00c4*/ 	.short	0x0210
        /*00c6*/ 	.short	0x0044


	//----- nvinfo : EIATTR_SW_WAR
	.align		4
.L_35:
        /*00c8*/ 	.byte	0x04, 0x36
        /*00ca*/ 	.short	(.L_37 - .L_36)
.L_36:
        /*00cc*/ 	.word	0x00000008
.L_37:


//--------------------- .nv.callgraph             --------------------------
	.section	.nv.callgraph,"",@"SHT_CUDA_CALLGRAPH"
	.align	4
	.sectionentsize	8
	.align		4
        /*0000*/ 	.word	0x00000000
	.align		4
        /*0004*/ 	.word	0xffffffff
	.align		4
        /*0008*/ 	.word	0x00000000
	.align		4
        /*000c*/ 	.word	0xfffffffe
	.align		4
        /*0010*/ 	.word	0x00000000
	.align		4
        /*0014*/ 	.word	0xfffffffd
	.align		4
        /*0018*/ 	.word	0x00000000
	.align		4
        /*001c*/ 	.word	0xfffffffc


//--------------------- .nv.constant4             --------------------------
	.section	.nv.constant4,"a",@progbits
	.align	8
	.align		8
.nv.constant4:
        /*0000*/ 	.dword	_$_str
	.align		8
        /*0008*/ 	.dword	_$_str_$_2


//--------------------- .text.triton_poi_fused__native_batch_norm_legit_no_training_add_convolution_elu_12 --------------------------
	.section	.text.triton_poi_fused__native_batch_norm_legit_no_training_add_convolution_elu_12,"ax",@progbits
	.align	128
        .global         triton_poi_fused__native_batch_norm_legit_no_training_add_convolution_elu_12
        .type           triton_poi_fused__native_batch_norm_legit_no_training_add_convolution_elu_12,@function
        .size           triton_poi_fused__native_batch_norm_legit_no_training_add_convolution_elu_12,(.L_x_1 - triton_poi_fused__native_batch_norm_legit_no_training_add_convolution_elu_12)
        .other          triton_poi_fused__native_batch_norm_legit_no_training_add_convolution_elu_12,@"STO_CUDA_ENTRY STV_DEFAULT"
triton_poi_fused__native_batch_norm_legit_no_training_add_convolution_elu_12:
.text.triton_poi_fused__native_batch_norm_legit_no_training_add_convolution_elu_12:
[----:B------:R-:W-:Y:S01]  /*0000*/  LDC R1, c[0x0][0x28] ;  /* 0x00000a00ff017b82 */ /* 0x000fe20000000800 */
[----:B------:R-:W1:Y:S07]  /*0010*/  S2R R0, SR_TID.X ;  /* 0x0000000000007919 */ /* 0x000e6e0000002100 */
[----:B------:R-:W2:Y:S01]  /*0020*/  LDC.64 R10, c[0x0][0x230] ;  /* 0x00008c00ff0a7b82 */ /* 0x000ea20000000a00 */
[----:B------:R-:W-:Y:S01]  /*0030*/  ULDC.64 UR4, c[0x0][0x208] ;  /* 0x0000820000047ab9 */ /* 0x000fe20000000a00 */
[----:B------:R-:W3:Y:S06]  /*0040*/  S2R R5, SR_CTAID.X ;  /* 0x0000000000057919 */ /* 0x000eec0000002500 */
[----:B------:R-:W4:Y:S08]  /*0050*/  LDC.64 R14, c[0x0][0x220] ;  /* 0x00008800ff0e7b82 */ /* 0x000f300000000a00 */
[----:B------:R-:W5:Y:S08]  /*0060*/  LDC.64 R16, c[0x0][0x228] ;  /* 0x00008a00ff107b82 */ /* 0x000f700000000a00 */
[----:B------:R-:W5:Y:S01]  /*0070*/  LDC.64 R18, c[0x0][0x238] ;  /* 0x00008e00ff127b82 */ /* 0x000f620000000a00 */
[----:B-1----:R-:W-:-:S02]  /*0080*/  SHF.L.U32 R0, R0, 0x1, RZ ;  /* 0x0000000100007819 */ /* 0x002fc400000006ff */
[----:B---3--:R-:W-:Y:S02]  /*0090*/  SHF.R.S32.HI R3, RZ, 0x16, R5 ;  /* 0x00000016ff037819 */ /* 0x008fe40000011405 */
[----:B------:R-:W-:Y:S02]  /*00a0*/  LOP3.LUT R0, R0, 0x1fe, RZ, 0xc0, !PT ;  /* 0x000001fe00007812 */ /* 0x000fe400078ec0ff */
[----:B------:R-:W-:Y:S02]  /*00b0*/  SGXT R3, R3, 0x1 ;  /* 0x000000010303781a */ /* 0x000fe40000000200 */
[----:B------:R-:W-:Y:S02]  /*00c0*/  LEA R0, R5, R0, 0x9 ;  /* 0x0000000005007211 */ /* 0x000fe400078e48ff */
[----:B------:R-:W1:Y:S02]  /*00d0*/  LDC.64 R4, c[0x0][0x240] ;  /* 0x00009000ff047b82 */ /* 0x000e640000000a00 */
[----:B------:R-:W-:-:S04]  /*00e0*/  LEA.HI R3, R3, R0, RZ, 0x9 ;  /* 0x0000000003037211 */ /* 0x000fc800078f48ff */
[----:B------:R-:W-:-:S04]  /*00f0*/  SHF.R.S32.HI R3, RZ, 0x9, R3 ;  /* 0x00000009ff037819 */ /* 0x000fc80000011403 */
[----:B------:R-:W-:-:S04]  /*0100*/  LEA.HI R2, R3, R3, RZ, 0x8 ;  /* 0x0000000303027211 */ /* 0x000fc800078f40ff */
[----:B------:R-:W-:-:S04]  /*0110*/  LOP3.LUT R2, R2, 0xffffff00, RZ, 0xc0, !PT ;  /* 0xffffff0002027812 */ /* 0x000fc800078ec0ff */
[----:B------:R-:W-:Y:S02]  /*0120*/  IADD3 R13, R3, -R2, RZ ;  /* 0x80000002030d7210 */ /* 0x000fe40007ffe0ff */
[----:B------:R-:W3:Y:S03]  /*0130*/  LDC.64 R2, c[0x0][0x210] ;  /* 0x00008400ff027b82 */ /* 0x000ee60000000a00 */
[----:B--2---:R-:W-:-:S05]  /*0140*/  IMAD.WIDE R10, R13, 0x4, R10 ;  /* 0x000000040d0a7825 */ /* 0x004fca00078e020a */
[----:B------:R-:W2:Y:S01]  /*0150*/  LDG.E.EL R6, desc[UR4][R10.64] ;  /* 0x000000040a067981 */ /* 0x000ea2000c2e1900 */
[----:B----4-:R-:W-:-:S04]  /*0160*/  IMAD.WIDE R14, R13, 0x4, R14 ;  /* 0x000000040d0e7825 */ /* 0x010fc800078e020e */
[C---:B-----5:R-:W-:Y:S01]  /*0170*/  IMAD.WIDE R16, R13.reuse, 0x4, R16 ;  /* 0x000000040d107825 */ /* 0x060fe200078e0210 */
[----:B------:R-:W4:Y:S03]  /*0180*/  LDG.E.EL R7, desc[UR4][R14.64] ;  /* 0x000000040e077981 */ /* 0x000f26000c2e1900 */
[C---:B0-----:R-:W-:Y:S01]  /*0190*/  IMAD.WIDE R18, R13.reuse, 0x4, R18 ;  /* 0x000000040d127825 */ /* 0x041fe200078e0212 */
[----:B------:R0:W5:Y:S03]  /*01a0*/  LDG.E.EL R10, desc[UR4][R16.64] ;  /* 0x00000004100a7981 */ /* 0x000166000c2e1900 */
[----:B---3--:R-:W-:Y:S01]  /*01b0*/  IMAD.WIDE R2, R0, 0x4, R2 ;  /* 0x0000000400027825 */ /* 0x008fe200078e0202 */
[----:B------:R-:W3:Y:S04]  /*01c0*/  LDG.E.EL R11, desc[UR4][R18.64] ;  /* 0x00000004120b7981 */ /* 0x000ee8000c2e1900 */
[----:B------:R-:W4:Y:S01]  /*01d0*/  LDG.E.64 R8, desc[UR4][R2.64] ;  /* 0x0000000402087981 */ /* 0x000f22000c1e1b00 */
[----:B-1----:R-:W-:-:S02]  /*01e0*/  IMAD.WIDE R12, R13, 0x4, R4 ;  /* 0x000000040d0c7825 */ /* 0x002fc400078e0204 */
[----:B------:R-:W1:Y:S04]  /*01f0*/  LDC.64 R4, c[0x0][0x248] ;  /* 0x00009200ff047b82 */ /* 0x000e680000000a00 */
[----:B------:R0:W3:Y:S01]  /*0200*/  LDG.E.EL R12, desc[UR4][R12.64] ;  /* 0x000000040c0c7981 */ /* 0x0000e2000c2e1900 */
[----:B-1----:R-:W-:-:S06]  /*0210*/  IMAD.WIDE R4, R0, 0x4, R4 ;  /* 0x0000000400047825 */ /* 0x002fcc00078e0204 */
[----:B------:R-:W3:Y:S01]  /*0220*/  LDG.E.64 R4, desc[UR4][R4.64] ;  /* 0x0000000404047981 */ /* 0x000ee2000c1e1b00 */
[----:B0-----:R-:W-:Y:S01]  /*0230*/  HFMA2.MMA R16, -RZ, RZ, 1.625, 0 ;  /* 0x3e800000ff107435 */ /* 0x001fe200000001ff */
[----:B--2---:R-:W-:-:S04]  /*0240*/  FADD R14, R6, 9.9999997473787516356e-06 ;  /* 0x3727c5ac060e7421 */ /* 0x004fc80000000000 */
[----:B------:R-:W0:Y:S02]  /*0250*/  MUFU.SQRT R15, R14 ;  /* 0x0000000e000f7308 */ /* 0x000e240000002000 */
[C---:B0-----:R-:W-:Y:S02]  /*0260*/  FSETP.GT.AND P0, PT, R15.reuse, 8.50705917302346158658e+37, PT ;  /* 0x7e8000000f00780b */ /* 0x041fe40003f04000 */
[----:B------:R-:W-:-:S11]  /*0270*/  FSETP.GEU.AND P1, PT, R15, 1.175494350822287508e-38, PT ;  /* 0x008000000f00780b */ /* 0x000fd60003f2e000 */
[----:B------:R-:W-:-:S04]  /*0280*/  @P0 FMUL R15, R15, 0.25 ;  /* 0x3e8000000f0f0820 */ /* 0x000fc80000400000 */
[----:B------:R-:W-:-:S06]  /*0290*/  @!P1 FMUL R15, R15, 16777216 ;  /* 0x4b8000000f0f9820 */ /* 0x000fcc0000400000 */
[----:B------:R-:W0:Y:S01]  /*02a0*/  MUFU.RCP R15, R15 ;  /* 0x0000000f000f7308 */ /* 0x000e220000001000 */
[----:B------:R-:W-:Y:S01]  /*02b0*/  FSEL R16, R16, 1, P0 ;  /* 0x3f80000010107808 */ /* 0x000fe20000000000 */
[----:B----4-:R-:W-:-:S04]  /*02c0*/  FADD R6, R8, R7 ;  /* 0x0000000708067221 */ /* 0x010fc80000000000 */
[----:B------:R-:W-:Y:S01]  /*02d0*/  @!P1 FMUL R16, R16, 16777216 ;  /* 0x4b80000010109820 */ /* 0x000fe20000400000 */
[C---:B-----5:R-:W-:Y:S01]  /*02e0*/  FADD R8, -R10.reuse, R6 ;  /* 0x000000060a087221 */ /* 0x060fe20000000100 */
[----:B------:R-:W-:Y:S02]  /*02f0*/  FADD R7, R9, R7 ;  /* 0x0000000709077221 */ /* 0x000fe40000000000 */
[----:B0-----:R-:W-:Y:S02]  /*0300*/  FMUL R13, R15, R16 ;  /* 0x000000100f0d7220 */ /* 0x001fe40000400000 */
[----:B------:R-:W-:Y:S02]  /*0310*/  FADD R10, -R10, R7 ;  /* 0x000000070a0a7221 */ /* 0x000fe40000000100 */
[-C--:B------:R-:W-:Y:S02]  /*0320*/  FMUL R8, R8, R13.reuse ;  /* 0x0000000d08087220 */ /* 0x080fe40000400000 */
[----:B------:R-:W-:-:S02]  /*0330*/  FMUL R13, R10, R13 ;  /* 0x0000000d0a0d7220 */ /* 0x000fc40000400000 */
[C-C-:B---3--:R-:W-:Y:S02]  /*0340*/  FFMA R9, R11.reuse, R8, R12.reuse ;  /* 0x000000080b097223 */ /* 0x148fe4000000000c */
[----:B------:R-:W-:Y:S02]  /*0350*/  FFMA R11, R11, R13, R12 ;  /* 0x0000000d0b0b7223 */ /* 0x000fe4000000000c */
[----:B------:R-:W-:Y:S02]  /*0360*/  FMUL R10, R9, 1.4426950216293334961 ;  /* 0x3fb8aa3b090a7820 */ /* 0x000fe40000400000 */
[----:B------:R-:W-:-:S04]  /*0370*/  FMUL R14, R11, 1.4426950216293334961 ;  /* 0x3fb8aa3b0b0e7820 */ /* 0x000fc80000400000 */
[----:B------:R-:W0:Y:S01]  /*0380*/  FRND R10, R10 ;  /* 0x0000000a000a7307 */ /* 0x000e220000201000 */
[----:B------:R-:W-:Y:S01]  /*0390*/  FADD.FTZ R8, |R9|, -RZ ;  /* 0x800000ff09087221 */ /* 0x000fe20000010200 */
[----:B------:R-:W-:-:S06]  /*03a0*/  FADD.FTZ R12, |R11|, -RZ ;  /* 0x800000ff0b0c7221 */ /* 0x000fcc0000010200 */
[----:B------:R-:W1:Y:S01]  /*03b0*/  FRND R14, R14 ;  /* 0x0000000e000e7307 */ /* 0x000e620000201000 */
[----:B------:R-:W-:Y:S02]  /*03c0*/  FSETP.GEU.AND P0, PT, R8, 0.40999999642372131348, PT ;  /* 0x3ed1eb850800780b */ /* 0x000fe40003f0e000 */
[----:B------:R-:W-:Y:S02]  /*03d0*/  FSETP.GEU.AND P1, PT, R12, 0.40999999642372131348, PT ;  /* 0x3ed1eb850c00780b */ /* 0x000fe40003f2e000 */
[----:B0-----:R-:W-:Y:S02]  /*03e0*/  FSEL R12, R10, RZ, P0 ;  /* 0x000000ff0a0c7208 */ /* 0x001fe40000000000 */
[----:B------:R-:W-:-:S03]  /*03f0*/  MOV R8, 0x3ab5ebe6 ;  /* 0x3ab5ebe600087802 */ /* 0x000fc60000000f00 */
[----:B------:R-:W-:Y:S01]  /*0400*/  FFMA.FTZ R13, -R12, 0.693145751953125, R9 ;  /* 0x3f3172000c0d7823 */ /* 0x000fe20000010109 */
[----:B-1----:R-:W-:-:S03]  /*0410*/  FSEL R16, R14, RZ, P1 ;  /* 0x000000ff0e107208 */ /* 0x002fc60000800000 */
[C---:B------:R-:W-:Y:S01]  /*0420*/  FFMA.FTZ R15, -R12.reuse, 1.428606765330187045e-06, R13 ;  /* 0x35bfbe8e0c0f7823 */ /* 0x040fe2000001010d */
[----:B------:R-:W-:Y:S01]  /*0430*/  FSETP.NEU.AND P0, PT, R12, 128, PT ;  /* 0x430000000c00780b */ /* 0x000fe20003f0d000 */
[----:B------:R-:W-:-:S03]  /*0440*/  FFMA.FTZ R17, -R16, 0.693145751953125, R11 ;  /* 0x3f31720010117823 */ /* 0x000fc6000001010b */
[----:B------:R-:W-:Y:S01]  /*0450*/  FSEL R10, R12, 127, P0 ;  /* 0x42fe00000c0a7808 */ /* 0x000fe20000000000 */
[C---:B------:R-:W-:Y:S01]  /*0460*/  FFMA.FTZ R12, R15.reuse, R8, 0.0083824126049876213074 ;  /* 0x3c0956630f0c7423 */ /* 0x040fe20000010008 */
[C---:B------:R-:W-:Y:S01]  /*0470*/  FSETP.NEU.AND P4, PT, R16.reuse, 128, PT ;  /* 0x430000001000780b */ /* 0x040fe20003f8d000 */
[C---:B------:R-:W-:Y:S01]  /*0480*/  FFMA.FTZ R19, -R16.reuse, 1.428606765330187045e-06, R17 ;  /* 0x35bfbe8e10137823 */ /* 0x040fe20000010111 */
[----:B------:R-:W0:Y:S01]  /*0490*/  MUFU.EX2 R13, R10 ;  /* 0x0000000a000d7308 */ /* 0x000e220000000800 */
[----:B------:R-:W-:Y:S01]  /*04a0*/  FFMA.FTZ R14, R15, R12, 0.041667830199003219604 ;  /* 0x3d2aabe30f0e7423 */ /* 0x000fe2000001000c */
[----:B------:R-:W-:Y:S01]  /*04b0*/  FSEL R12, R16, 127, P4 ;  /* 0x42fe0000100c7808 */ /* 0x000fe20002000000 */
[----:B------:R-:W-:Y:S02]  /*04c0*/  FFMA.FTZ R18, R19, R8, 0.0083824126049876213074 ;  /* 0x3c09566313127423 */ /* 0x000fe40000010008 */
[----:B------:R-:W-:Y:S02]  /*04d0*/  FFMA.FTZ R14, R15, R14, 0.16666397452354431152 ;  /* 0x3e2aa9f60f0e7423 */ /* 0x000fe4000001000e */
[----:B------:R-:W-:Y:S01]  /*04e0*/  FFMA.FTZ R18, R19, R18, 0.041667830199003219604 ;  /* 0x3d2aabe313127423 */ /* 0x000fe20000010012 */
[----:B------:R-:W1:Y:S01]  /*04f0*/  MUFU.EX2 R17, R12 ;  /* 0x0000000c00117308 */ /* 0x000e620000000800 */
[----:B------:R-:W-:-:S02]  /*0500*/  FFMA.FTZ R14, R15, R14, 0.49999994039535522461 ;  /* 0x3efffffe0f0e7423 */ /* 0x000fc4000001000e */
[----:B------:R-:W-:Y:S02]  /*0510*/  FFMA.FTZ R18, R19, R18, 0.16666397452354431152 ;  /* 0x3e2aa9f613127423 */ /* 0x000fe40000010012 */
[----:B------:R-:W-:Y:S02]  /*0520*/  FMUL R14, R15, R14 ;  /* 0x0000000e0f0e7220 */ /* 0x000fe40000400000 */
[----:B------:R-:W-:Y:S01]  /*0530*/  FFMA.FTZ R18, R19, R18, 0.49999994039535522461 ;  /* 0x3efffffe13127423 */ /* 0x000fe20000010012 */
[----:B0-----:R-:W-:Y:S01]  /*0540*/  FADD R16, R13, -1 ;  /* 0xbf8000000d107421 */ /* 0x001fe20000000000 */
[----:B------:R-:W-:Y:S02]  /*0550*/  FFMA.FTZ R14, R15, R14, R15 ;  /* 0x0000000e0f0e7223 */ /* 0x000fe4000001000f */
[----:B------:R-:W-:Y:S02]  /*0560*/  FMUL R18, R19, R18 ;  /* 0x0000001213127220 */ /* 0x000fe40000400000 */
[----:B------:R-:W-:-:S02]  /*0570*/  FFMA.FTZ R13, R13, R14, R16 ;  /* 0x0000000e0d0d7223 */ /* 0x000fc40000010010 */
[----:B------:R-:W-:Y:S01]  /*0580*/  FFMA.FTZ R18, R19, R18, R19 ;  /* 0x0000001213127223 */ /* 0x000fe20000010013 */
[----:B-1----:R-:W-:Y:S01]  /*0590*/  FADD R20, R17, -1 ;  /* 0xbf80000011147421 */ /* 0x002fe20000000000 */
[----:B------:R-:W-:Y:S01]  /*05a0*/  @!P0 FADD R13, R13, R13 ;  /* 0x0000000d0d0d8221 */ /* 0x000fe20000000000 */
[----:B------:R-:W-:Y:S02]  /*05b0*/  FSETP.NEU.AND P1, PT, R9, RZ, PT ;  /* 0x000000ff0900720b */ /* 0x000fe40003f2d000 */
[----:B------:R-:W-:Y:S01]  /*05c0*/  FFMA.FTZ R17, R17, R18, R20 ;  /* 0x0000001211117223 */ /* 0x000fe20000010014 */
[----:B------:R-:W-:Y:S02]  /*05d0*/  FSETP.NEU.AND P0, PT, R11, RZ, PT ;  /* 0x000000ff0b00720b */ /* 0x000fe40003f0d000 */
[----:B------:R-:W-:Y:S01]  /*05e0*/  FSETP.GT.AND P3, PT, R10, 128, PT ;  /* 0x430000000a00780b */ /* 0x000fe20003f64000 */
[----:B------:R-:W-:Y:S01]  /*05f0*/  @!P4 FADD R17, R17, R17 ;  /* 0x000000111111c221 */ /* 0x000fe20000000000 */
[----:B------:R-:W-:-:S02]  /*0600*/  FSETP.GT.AND P4, PT, R12, 128, PT ;  /* 0x430000000c00780b */ /* 0x000fc40003f84000 */
[----:B------:R-:W-:Y:S02]  /*0610*/  FSETP.GEU.AND P2, PT, R10, -25, PT ;  /* 0xc1c800000a00780b */ /* 0x000fe40003f4e000 */
[----:B------:R-:W-:Y:S02]  /*0620*/  FSEL R13, R13, +INF , !P3 ;  /* 0x7f8000000d0d7808 */ /* 0x000fe40005800000 */
[----:B------:R-:W-:Y:S02]  /*0630*/  FSETP.GEU.AND P3, PT, R12, -25, PT ;  /* 0xc1c800000c00780b */ /* 0x000fe40003f6e000 */
[----:B------:R-:W-:Y:S02]  /*0640*/  FSEL R17, R17, +INF , !P4 ;  /* 0x7f80000011117808 */ /* 0x000fe40006000000 */
[----:B------:R-:W-:Y:S01]  /*0650*/  FSEL R10, R13, -1, P2 ;  /* 0xbf8000000d0a7808 */ /* 0x000fe20001000000 */
[----:B------:R-:W-:Y:S01]  /*0660*/  @!P1 FADD R10, R9, R9 ;  /* 0x00000009090a9221 */ /* 0x000fe20000000000 */
[----:B------:R-:W-:Y:S01]  /*0670*/  FSEL R12, R17, -1, P3 ;  /* 0xbf800000110c7808 */ /* 0x000fe20001800000 */
[----:B------:R-:W-:Y:S01]  /*0680*/  @!P0 FADD R12, R11, R11 ;  /* 0x0000000b0b0c8221 */ /* 0x000fe20000000000 */
[----:B------:R-:W-:-:S02]  /*0690*/  FSETP.GT.AND P1, PT, R9, RZ, PT ;  /* 0x000000ff0900720b */ /* 0x000fc40003f24000 */
[----:B------:R-:W-:Y:S02]  /*06a0*/  FSETP.GT.AND P0, PT, R11, RZ, PT ;  /* 0x000000ff0b00720b */ /* 0x000fe40003f04000 */
[----:B------:R-:W-:Y:S02]  /*06b0*/  FSEL R13, R9, R10, P1 ;  /* 0x0000000a090d7208 */ /* 0x000fe40000800000 */
[----:B------:R-:W-:-:S03]  /*06c0*/  FSEL R12, R11, R12, P0 ;  /* 0x0000000c0b0c7208 */ /* 0x000fc60000000000 */
[----:B------:R-:W-:Y:S02]  /*06d0*/  FADD R10, R4, R13 ;  /* 0x0000000d040a7221 */ /* 0x000fe40000000000 */
[----:B------:R-:W-:Y:S02]  /*06e0*/  FADD R9, R5, R12 ;  /* 0x0000000c05097221 */ /* 0x000fe40000000000 */
        /* <DEDUP_REMOVED lines=8> */
[----:B0-----:R-:W-:-:S04]  /*0770*/  FSEL R17, R11, RZ, P0 ;  /* 0x000000ff0b117208 */ /* 0x001fc80000000000 */
[----:B------:R-:W-:Y:S02]  /*0780*/  FSETP.NEU.AND P3, PT, R17, 128, PT ;  /* 0x430000001100780b */ /* 0x000fe40003f6d000 */
[----:B-1----:R-:W-:Y:S01]  /*0790*/  FSEL R14, R15, RZ, P1 ;  /* 0x000000ff0f0e7208 */ /* 0x002fe20000800000 */
[C---:B------:R-:W-:Y:S01]  /*07a0*/  FFMA.FTZ R16, -R17.reuse, 0.693145751953125, R10 ;  /* 0x3f31720011107823 */ /* 0x040fe2000001010a */
[----:B------:R-:W-:-:S03]  /*07b0*/  FSEL R11, R17, 127, P3 ;  /* 0x42fe0000110b7808 */ /* 0x000fc60001800000 */
[C---:B------:R-:W-:Y:S01]  /*07c0*/  FFMA.FTZ R19, -R14.reuse, 0.693145751953125, R9 ;  /* 0x3f3172000e137823 */ /* 0x040fe20000010109 */
[----:B------:R-:W-:Y:S01]  /*07d0*/  FFMA.FTZ R17, -R17, 1.428606765330187045e-06, R16 ;  /* 0x35bfbe8e11117823 */ /* 0x000fe20000010110 */
[C---:B------:R-:W-:Y:S02]  /*07e0*/  FSETP.NEU.AND P2, PT, R14.reuse, 128, PT ;  /* 0x430000000e00780b */ /* 0x040fe40003f4d000 */
[----:B------:R-:W-:Y:S01]  /*07f0*/  FFMA.FTZ R15, -R14, 1.428606765330187045e-06, R19 ;  /* 0x35bfbe8e0e0f7823 */ /* 0x000fe20000010113 */
[----:B------:R-:W-:-:S03]  /*0800*/  FFMA.FTZ R18, R17, R8, 0.0083824126049876213074 ;  /* 0x3c09566311127423 */ /* 0x000fc60000010008 */
[----:B------:R-:W-:Y:S01]  /*0810*/  FFMA.FTZ R20, R15, R8, 0.0083824126049876213074 ;  /* 0x3c0956630f147423 */ /* 0x000fe20000010008 */
[----:B------:R-:W-:Y:S01]  /*0820*/  FSEL R8, R14, 127, P2 ;  /* 0x42fe00000e087808 */ /* 0x000fe20001000000 */
[----:B------:R-:W-:Y:S02]  /*0830*/  FFMA.FTZ R14, R17, R18, 0.041667830199003219604 ;  /* 0x3d2aabe3110e7423 */ /* 0x000fe40000010012 */
[----:B------:R-:W-:Y:S01]  /*0840*/  FFMA.FTZ R20, R15, R20, 0.041667830199003219604 ;  /* 0x3d2aabe30f147423 */ /* 0x000fe20000010014 */
[----:B------:R-:W0:Y:S01]  /*0850*/  MUFU.EX2 R18, R8 ;  /* 0x0000000800127308 */ /* 0x000e220000000800 */
[----:B------:R-:W-:Y:S02]  /*0860*/  FFMA.FTZ R14, R17, R14, 0.16666397452354431152 ;  /* 0x3e2aa9f6110e7423 */ /* 0x000fe4000001000e */
[----:B------:R-:W-:Y:S02]  /*0870*/  FFMA.FTZ R20, R15, R20, 0.16666397452354431152 ;  /* 0x3e2aa9f60f147423 */ /* 0x000fe40000010014 */
[----:B------:R-:W-:-:S03]  /*0880*/  FFMA.FTZ R14, R17, R14, 0.49999994039535522461 ;  /* 0x3efffffe110e7423 */ /* 0x000fc6000001000e */
[----:B------:R-:W1:Y:S01]  /*0890*/  MUFU.EX2 R16, R11 ;  /* 0x0000000b00107308 */ /* 0x000e620000000800 */
[----:B------:R-:W-:Y:S01]  /*08a0*/  FFMA.FTZ R20, R15, R20, 0.49999994039535522461 ;  /* 0x3efffffe0f147423 */ /* 0x000fe20000010014 */
[----:B------:R-:W-:-:S03]  /*08b0*/  FMUL R14, R17, R14 ;  /* 0x0000000e110e7220 */ /* 0x000fc60000400000 */
[----:B------:R-:W-:Y:S01]  /*08c0*/  FMUL R20, R15, R20 ;  /* 0x000000140f147220 */ /* 0x000fe20000400000 */
[----:B------:R-:W-:Y:S01]  /*08d0*/  FFMA.FTZ R17, R17, R14, R17 ;  /* 0x0000000e11117223 */ /* 0x000fe20000010011 */
[----:B0-----:R-:W-:Y:S02]  /*08e0*/  FADD R23, R18, -1 ;  /* 0xbf80000012177421 */ /* 0x001fe40000000000 */
[----:B------:R-:W-:Y:S02]  /*08f0*/  FFMA.FTZ R21, R15, R20, R15 ;  /* 0x000000140f157223 */ /* 0x000fe4000001000f */
[----:B------:R-:W0:Y:S01]  /*0900*/  LDC.64 R14, c[0x0][0x218] ;  /* 0x00008600ff0e7b82 */ /* 0x000e220000000a00 */
[----:B-1----:R-:W-:Y:S01]  /*0910*/  FADD R19, R16, -1 ;  /* 0xbf80000010137421 */ /* 0x002fe20000000000 */
[----:B------:R-:W-:Y:S01]  /*0920*/  FFMA.FTZ R18, R18, R21, R23 ;  /* 0x0000001512127223 */ /* 0x000fe20000010017 */
[----:B------:R-:W-:Y:S02]  /*0930*/  FSETP.NEU.AND P0, PT, R10, RZ, PT ;  /* 0x000000ff0a00720b */ /* 0x000fe40003f0d000 */
[----:B------:R-:W-:Y:S01]  /*0940*/  FFMA.FTZ R16, R16, R17, R19 ;  /* 0x0000001110107223 */ /* 0x000fe20000010013 */
[----:B------:R-:W-:Y:S01]  /*0950*/  FSETP.NEU.AND P1, PT, R9, RZ, PT ;  /* 0x000000ff0900720b */ /* 0x000fe20003f2d000 */
[----:B------:R-:W-:Y:S01]  /*0960*/  @!P2 FADD R18, R18, R18 ;  /* 0x000000121212a221 */ /* 0x000fe20000000000 */
[----:B------:R-:W-:Y:S01]  /*0970*/  FSETP.GT.AND P4, PT, R8, 128, PT ;  /* 0x430000000800780b */ /* 0x000fe20003f84000 */
[----:B------:R-:W-:Y:S01]  /*0980*/  @!P3 FADD R16, R16, R16 ;  /* 0x000000101010b221 */ /* 0x000fe20000000000 */
[----:B------:R-:W-:-:S02]  /*0990*/  FSETP.GT.AND P3, PT, R11, 128, PT ;  /* 0x430000000b00780b */ /* 0x000fc40003f64000 */
[----:B------:R-:W-:Y:S02]  /*09a0*/  FSETP.GEU.AND P2, PT, R8, -25, PT ;  /* 0xc1c800000800780b */ /* 0x000fe40003f4e000 */
[----:B------:R-:W-:Y:S02]  /*09b0*/  FSEL R18, R18, +INF , !P4 ;  /* 0x7f80000012127808 */ /* 0x000fe40006000000 */
[----:B------:R-:W-:Y:S02]  /*09c0*/  FSETP.GEU.AND P4, PT, R11, -25, PT ;  /* 0xc1c800000b00780b */ /* 0x000fe40003f8e000 */
[----:B------:R-:W-:Y:S01]  /*09d0*/  FSEL R16, R16, +INF , !P3 ;  /* 0x7f80000010107808 */ /* 0x000fe20005800000 */
[----:B------:R-:W-:Y:S01]  /*09e0*/  FADD R11, R10, R10 ;  /* 0x0000000a0a0b7221 */ /* 0x000fe20000000000 */
[----:B------:R-:W-:Y:S01]  /*09f0*/  FSEL R18, R18, -1, P2 ;  /* 0xbf80000012127808 */ /* 0x000fe20001000000 */
[----:B------:R-:W-:Y:S01]  /*0a00*/  @!P1 FADD R18, R9, R9 ;  /* 0x0000000909129221 */ /* 0x000fe20000000000 */
[----:B------:R-:W-:-:S02]  /*0a10*/  @P0 FSEL R11, R16, -1, P4 ;  /* 0xbf800000100b0808 */ /* 0x000fc40002000000 */
[----:B------:R-:W-:Y:S02]  /*0a20*/  FSETP.GT.AND P2, PT, R13, -R4, PT ;  /* 0x800000040d00720b */ /* 0x000fe40003f44000 */
[----:B------:R-:W-:Y:S01]  /*0a30*/  FSETP.GT.AND P0, PT, R12, -R5, PT ;  /* 0x800000050c00720b */ /* 0x000fe20003f04000 */
[----:B0-----:R-:W-:Y:S01]  /*0a40*/  IMAD.WIDE R14, R0, 0x4, R14 ;  /* 0x00000004000e7825 */ /* 0x001fe200078e020e */
[----:B------:R-:W-:Y:S02]  /*0a50*/  FSEL R8, R10, R11, P2 ;  /* 0x0000000b0a087208 */ /* 0x000fe40001000000 */
[----:B------:R-:W-:Y:S01]  /*0a60*/  FSEL R9, R9, R18, P0 ;  /* 0x0000001209097208 */ /* 0x000fe20000000000 */
[----:B------:R-:W-:Y:S04]  /*0a70*/  STG.E.64 desc[UR4][R2.64], R6 ;  /* 0x0000000602007986 */ /* 0x000fe8000c101b04 */
[----:B------:R-:W-:Y:S01]  /*0a80*/  STG.E.64 desc[UR4][R14.64], R8 ;  /* 0x000000080e007986 */ /* 0x000fe2000c101b04 */
[----:B------:R-:W-:Y:S05]  /*0a90*/  EXIT ;  /* 0x000000000000794d */ /* 0x000fea0003800000 */
.L_x_0:
[----:B------:R-:W-:-:S00]  /*0aa0*/  BRA `(.L_x_0) ;  /* 0xfffffffc00fc7947 */ /* 0x000fc0000383ffff */
[----:B------:R-:W-:-:S00]  /*0ab0*/  NOP ;  /* 0x0000000000007918 */ /* 0x000fc00000000000 */
        /* <DEDUP_REMOVED lines=12> */
.L_x_1:


//--------------------- .nv.global.init           --------------------------
	.section	.nv.global.init,"aw",@progbits
.nv.global.init:
	.type		_$_str,@object
	.size		_$_str,(_$_str_$_2 - _$_str)
_$_str:
        /*0000*/ 	.byte	0x5f, 0x5f, 0x43, 0x55, 0x44, 0x41, 0x5f, 0x46, 0x54, 0x5a, 0x00
	.type		_$_str_$_2,@object
	.size		_$_str_$_2,(.L_1 - _$_str_$_2)
_$_str_$_2:
        /*000b*/ 	.byte	0x5f, 0x5f, 0x43, 0x55, 0x44, 0x41, 0x5f, 0x50, 0x52, 0x45, 0x43, 0x5f, 0x53, 0x51, 0x52, 0x54
        /*001b*/ 	.byte	0x00
.L_1:


//--------------------- .nv.constant0.triton_poi_fused__native_batch_norm_legit_no_training_add_convolution_elu_12 --------------------------
	.section	.nv.constant0.triton_poi_fused__native_batch_norm_legit_no_training_add_convolution_elu_12,"a",@progbits
	.sectionflags	@""
	.align	4
.nv.constant0.triton_poi_fused__native_batch_norm_legit_no_training_add_convolution_elu_12:
	.zero		596
